//
// Generated by NVIDIA NVVM Compiler
//
// Compiler Build ID: CL-36424714
// Cuda compilation tools, release 13.0, V13.0.88
// Based on NVVM 20.0.0
//

.version 9.0
.target sm_100
.address_size 64

	// .globl	_Z15KernelVectorAbsPdi

.visible .entry _Z15KernelVectorAbsPdi(
	.param .u64 .ptr .align 1 _Z15KernelVectorAbsPdi_param_0,
	.param .u32 _Z15KernelVectorAbsPdi_param_1
)
{
	.reg .pred 	%p<4>;
	.reg .b32 	%r<11>;
	.reg .b64 	%rd<5>;
	.reg .b64 	%fd<4>;

	ld.param.u64 	%rd2, [_Z15KernelVectorAbsPdi_param_0];
	ld.param.u32 	%r6, [_Z15KernelVectorAbsPdi_param_1];
	mov.u32 	%r7, %tid.x;
	mov.u32 	%r8, %ctaid.x;
	mov.u32 	%r1, %ntid.x;
	mad.lo.s32 	%r10, %r8, %r1, %r7;
	setp.ge.s32 	%p1, %r10, %r6;
	@%p1 bra 	$L__BB0_3;
	mov.u32 	%r9, %nctaid.x;
	mul.lo.s32 	%r3, %r9, %r1;
	cvta.to.global.u64 	%rd1, %rd2;
$L__BB0_2:
	mul.wide.s32 	%rd3, %r10, 8;
	add.s64 	%rd4, %rd1, %rd3;
	ld.global.f64 	%fd1, [%rd4];
	setp.lt.f64 	%p2, %fd1, 0d0000000000000000;
	neg.f64 	%fd2, %fd1;
	selp.f64 	%fd3, %fd2, %fd1, %p2;
	st.global.f64 	[%rd4], %fd3;
	add.s32 	%r10, %r10, %r3;
	setp.lt.s32 	%p3, %r10, %r6;
	@%p3 bra 	$L__BB0_2;
$L__BB0_3:
	ret;

}


// ===== COMPILED SASS (sm_100) =====

	.target	sm_100

	.elftype	@"ET_EXEC"


//--------------------- .note.nv.tkinfo           --------------------------
	.section	.note.nv.tkinfo,"",@"SHT_NOTE"
	.sectionflags	@"SHF_NOTE_NV_TKINFO"
	.tkinfo
        /*0018*/ 	.word	0x00000002
        /*0030*/ 	.string	""
        /*0030*/ 	.string	"ptxas"
        /*0030*/ 	.string	"Cuda compilation tools, release 13.0, V13.0.88"
        /*0030*/ 	.string	"Build cuda_13.0.r13.0/compiler.36424714_0"
        /*0030*/ 	.string	"-arch sm_100 -m 64 "



//--------------------- .note.nv.cuinfo           --------------------------
	.section	.note.nv.cuinfo,"",@"SHT_NOTE"
	.sectionflags	@"SHF_NOTE_NV_CUINFO"
        /*0018*/ 	.short	0x0002
        /*001a*/ 	.short	0x0064
        /*001c*/ 	.short	0x0082
	.zero		2


//--------------------- .nv.info                  --------------------------
	.section	.nv.info,"",@"SHT_CUDA_INFO"
	.align	4


	//----- nvinfo : EIATTR_REGCOUNT
	.align		4
        /*0000*/ 	.byte	0x04, 0x2f
        /*0002*/ 	.short	(.L_1 - .L_0)
	.align		4
.L_0:
        /*0004*/ 	.word	index@(_Z15KernelVectorAbsPdi)
        /*0008*/ 	.word	0x0000000e


	//----- nvinfo : EIATTR_FRAME_SIZE
	.align		4
.L_1:
        /*000c*/ 	.byte	0x04, 0x11
        /*000e*/ 	.short	(.L_3 - .L_2)
	.align		4
.L_2:
        /*0010*/ 	.word	index@(_Z15KernelVectorAbsPdi)
        /*0014*/ 	.word	0x00000000


	//----- nvinfo : EIATTR_MIN_STACK_SIZE
	.align		4
.L_3:
        /*0018*/ 	.byte	0x04, 0x12
        /*001a*/ 	.short	(.L_5 - .L_4)
	.align		4
.L_4:
        /*001c*/ 	.word	index@(_Z15KernelVectorAbsPdi)
        /*0020*/ 	.word	0x00000000
.L_5:


//--------------------- .nv.compat                --------------------------
	.section	.nv.compat,"",@"SHT_CUDA_COMPAT_INFO"
	.align	4
        /*0000*/ 	.byte	0x02, 0x09, 0x00, 0x00, 0x02, 0x02, 0x01, 0x00, 0x02, 0x05, 0x05, 0x00, 0x03, 0x07, 0x01, 0x01
        /*0010*/ 	.byte	0x02, 0x03, 0x00, 0x00, 0x02, 0x06, 0x01, 0x00, 0x04, 0x0b, 0x08, 0x00, 0x01, 0x00, 0x00, 0x00
        /*0020*/ 	.byte	0x00, 0x00, 0x00, 0x00


//--------------------- .nv.info._Z15KernelVectorAbsPdi --------------------------
	.section	.nv.info._Z15KernelVectorAbsPdi,"",@"SHT_CUDA_INFO"
	.sectionflags	@""
	.align	4


	//----- nvinfo : EIATTR_CUDA_API_VERSION
	.align		4
        /*0000*/ 	.byte	0x04, 0x37
        /*0002*/ 	.short	(.L_7 - .L_6)
.L_6:
        /*0004*/ 	.word	0x00000082


	//----- nvinfo : EIATTR_KPARAM_INFO
	.align		4
.L_7:
        /*0008*/ 	.byte	0x04, 0x17
        /*000a*/ 	.short	(.L_9 - .L_8)
.L_8:
        /*000c*/ 	.word	0x00000000
        /*0010*/ 	.short	0x0001
        /*0012*/ 	.short	0x0008
        /*0014*/ 	.byte	0x00, 0xf0, 0x11, 0x00


	//----- nvinfo : EIATTR_KPARAM_INFO
	.align		4
.L_9:
        /*0018*/ 	.byte	0x04, 0x17
        /*001a*/ 	.short	(.L_11 - .L_10)
.L_10:
        /*001c*/ 	.word	0x00000000
        /*0020*/ 	.short	0x0000
        /*0022*/ 	.short	0x0000
        /*0024*/ 	.byte	0x00, 0xf5, 0x21, 0x00


	//----- nvinfo : EIATTR_SPARSE_MMA_MASK
	.align		4
.L_11:
        /*0028*/ 	.byte	0x03, 0x50
        /*002a*/ 	.short	0x0000


	//----- nvinfo : EIATTR_MAXREG_COUNT
	.align		4
        /*002c*/ 	.byte	0x03, 0x1b
        /*002e*/ 	.short	0x00ff


	//----- nvinfo : EIATTR_MERCURY_ISA_VERSION
	.align		4
        /*0030*/ 	.byte	0x03, 0x5f
        /*0032*/ 	.short	0x0101


	//----- nvinfo : EIATTR_VRC_CTA_INIT_COUNT
	.align		4
        /*0034*/ 	.byte	0x02, 0x4a
	.zero		1
	.zero		1


	//----- nvinfo : EIATTR_EXIT_INSTR_OFFSETS
	.align		4
        /*0038*/ 	.byte	0x04, 0x1c
        /*003a*/ 	.short	(.L_13 - .L_12)


	//   ....[0]....
.L_12:
        /*003c*/ 	.word	0x00000070


	//   ....[1]....
        /*0040*/ 	.word	0x00000160


	//----- nvinfo : EIATTR_CRS_STACK_SIZE
	.align		4
.L_13:
        /*0044*/ 	.byte	0x04, 0x1e
        /*0046*/ 	.short	(.L_15 - .L_14)
.L_14:
        /*0048*/ 	.word	0x00000000


	//----- nvinfo : EIATTR_CBANK_PARAM_SIZE
	.align		4
.L_15:
        /*004c*/ 	.byte	0x03, 0x19
        /*004e*/ 	.short	0x000c


	//----- nvinfo : EIATTR_PARAM_CBANK
	.align		4
        /*0050*/ 	.byte	0x04, 0x0a
        /*0052*/ 	.short	(.L_17 - .L_16)
	.align		4
.L_16:
        /*0054*/ 	.word	index@(.nv.constant0._Z15KernelVectorAbsPdi)
        /*0058*/ 	.short	0x0380
        /*005a*/ 	.short	0x000c


	//----- nvinfo : EIATTR_SW_WAR
	.align		4
.L_17:
        /*005c*/ 	.byte	0x04, 0x36
        /*005e*/ 	.short	(.L_19 - .L_18)
.L_18:
        /*0060*/ 	.word	0x00000008
.L_19:


//--------------------- .nv.callgraph             --------------------------
	.section	.nv.callgraph,"",@"SHT_CUDA_CALLGRAPH"
	.align	4
	.sectionentsize	8
	.align		4
        /*0000*/ 	.word	0x00000000
	.align		4
        /*0004*/ 	.word	0xffffffff
	.align		4
        /*0008*/ 	.word	0x00000000
	.align		4
        /*000c*/ 	.word	0xfffffffe
	.align		4
        /*0010*/ 	.word	0x00000000
	.align		4
        /*0014*/ 	.word	0xfffffffd
	.align		4
        /*0018*/ 	.word	0x00000000
	.align		4
        /*001c*/ 	.word	0xfffffffc


//--------------------- .text._Z15KernelVectorAbsPdi --------------------------
	.section	.text._Z15KernelVectorAbsPdi,"ax",@progbits
	.align	128
        .global         _Z15KernelVectorAbsPdi
        .type           _Z15KernelVectorAbsPdi,@function
        .size           _Z15KernelVectorAbsPdi,(.L_x_2 - _Z15KernelVectorAbsPdi)
        .other          _Z15KernelVectorAbsPdi,@"STO_CUDA_ENTRY STV_DEFAULT"
_Z15KernelVectorAbsPdi:
.text._Z15KernelVectorAbsPdi:
[----:B------:R-:W-:Y:S01]  /*0000*/  LDC R1, c[0x0][0x37c] ;  /* 0x0000df00ff017b82 */ /* 0x000fe20000000800 */
[----:B------:R-:W0:Y:S07]  /*0010*/  S2R R0, SR_TID.X ;  /* 0x0000000000007919 */ /* 0x000e2e0000002100 */
[----:B------:R-:W0:Y:S01]  /*0020*/  S2UR UR4, SR_CTAID.X ;  /* 0x00000000000479c3 */ /* 0x000e220000002500 */
[----:B------:R-:W1:Y:S07]  /*0030*/  LDCU UR5, c[0x0][0x388] ;  /* 0x00007100ff0577ac */ /* 0x000e6e0008000800 */
[----:B------:R-:W0:Y:S02]  /*0040*/  LDC R11, c[0x0][0x360] ;  /* 0x0000d800ff0b7b82 */ /* 0x000e240000000800 */
[----:B0-----:R-:W-:-:S05]  /*0050*/  IMAD R0, R11, UR4, R0 ;  /* 0x000000040b007c24 */ /* 0x001fca000f8e0200 */
[----:B-1----:R-:W-:-:S13]  /*0060*/  ISETP.GE.AND P0, PT, R0, UR5, PT ;  /* 0x0000000500007c0c */ /* 0x002fda000bf06270 */
[----:B------:R-:W-:Y:S05]  /*0070*/  @P0 EXIT ;  /* 0x000000000000094d */ /* 0x000fea0003800000 */
[----:B------:R-:W0:Y:S01]  /*0080*/  LDC.64 R6, c[0x0][0x380] ;  /* 0x0000e000ff067b82 */ /* 0x000e220000000a00 */
[----:B------:R-:W1:Y:S01]  /*0090*/  LDCU UR4, c[0x0][0x370] ;  /* 0x00006e00ff0477ac */ /* 0x000e620008000800 */
[----:B------:R-:W2:Y:S01]  /*00a0*/  LDCU.64 UR6, c[0x0][0x358] ;  /* 0x00006b00ff0677ac */ /* 0x000ea20008000a00 */
[----:B-1----:R-:W-:-:S07]  /*00b0*/  IMAD R11, R11, UR4, RZ ;  /* 0x000000040b0b7c24 */ /* 0x002fce000f8e02ff */
.L_x_0:
[----:B01----:R-:W-:-:S05]  /*00c0*/  IMAD.WIDE R2, R0, 0x8, R6 ;  /* 0x0000000800027825 */ /* 0x003fca00078e0206 */
[----:B--2---:R-:W2:Y:S01]  /*00d0*/  LDG.E.64 R4, desc[UR6][R2.64] ;  /* 0x0000000602047981 */ /* 0x004ea2000c1e1b00 */
[----:B------:R-:W-:Y:S01]  /*00e0*/  IADD3 R0, PT, PT, R11, R0, RZ ;  /* 0x000000000b007210 */ /* 0x000fe20007ffe0ff */
[----:B--2---:R-:W-:Y:S02]  /*00f0*/  DADD R8, -RZ, -R4 ;  /* 0x00000000ff087229 */ /* 0x004fe40000000904 */
[----:B------:R-:W-:-:S08]  /*0100*/  DSETP.GEU.AND P0, PT, R4, RZ, PT ;  /* 0x000000ff0400722a */ /* 0x000fd00003f0e000 */
[----:B------:R-:W-:Y:S02]  /*0110*/  FSEL R4, R8, R4, !P0 ;  /* 0x0000000408047208 */ /* 0x000fe40004000000 */
[----:B------:R-:W-:Y:S02]  /*0120*/  FSEL R5, R9, R5, !P0 ;  /* 0x0000000509057208 */ /* 0x000fe40004000000 */
[----:B------:R-:W-:-:S03]  /*0130*/  ISETP.GE.AND P0, PT, R0, UR5, PT ;  /* 0x0000000500007c0c */ /* 0x000fc6000bf06270 */
[----:B------:R1:W-:Y:S10]  /*0140*/  STG.E.64 desc[UR6][R2.64], R4 ;  /* 0x0000000402007986 */ /* 0x0003f4000c101b06 */
[----:B------:R-:W-:Y:S05]  /*0150*/  @!P0 BRA `(.L_x_0) ;  /* 0xfffffffc00d88947 */ /* 0x000fea000383ffff */
[----:B------:R-:W-:Y:S05]  /*0160*/  EXIT ;  /* 0x000000000000794d */ /* 0x000fea0003800000 */
.L_x_1:
[----:B------:R-:W-:-:S00]  /*0170*/  BRA `(.L_x_1) ;  /* 0xfffffffc00fc7947 */ /* 0x000fc0000383ffff */
[----:B------:R-:W-:-:S00]  /*0180*/  NOP ;  /* 0x0000000000007918 */ /* 0x000fc00000000000 */
[----:B------:R-:W-:-:S00]  /*0190*/  NOP ;  /* 0x0000000000007918 */ /* 0x000fc00000000000 */
[----:B------:R-:W-:-:S00]  /*01a0*/  NOP ;  /* 0x0000000000007918 */ /* 0x000fc00000000000 */
[----:B------:R-:W-:-:S00]  /*01b0*/  NOP ;  /* 0x0000000000007918 */ /* 0x000fc00000000000 */
[----:B------:R-:W-:-:S00]  /*01c0*/  NOP ;  /* 0x0000000000007918 */ /* 0x000fc00000000000 */
[----:B------:R-:W-:-:S00]  /*01d0*/  NOP ;  /* 0x0000000000007918 */ /* 0x000fc00000000000 */
[----:B------:R-:W-:-:S00]  /*01e0*/  NOP ;  /* 0x0000000000007918 */ /* 0x000fc00000000000 */
[----:B------:R-:W-:-:S00]  /*01f0*/  NOP ;  /* 0x0000000000007918 */ /* 0x000fc00000000000 */
.L_x_2:


//--------------------- .nv.shared.reserved.0     --------------------------
	.section	.nv.shared.reserved.0,"aw",@nobits
	.weak		__nv_reservedSMEM_offset_0_alias
	.size		__nv_reservedSMEM_offset_0_alias, 0, 64
	.other		__nv_reservedSMEM_offset_0_alias,@"STO_CUDA_RESERVED_SHARED STV_DEFAULT"
__nv_reservedSMEM_offset_0_alias:
	.zero		0
	.zero		64


//--------------------- .nv.constant0._Z15KernelVectorAbsPdi --------------------------
	.section	.nv.constant0._Z15KernelVectorAbsPdi,"a",@progbits
	.sectionflags	@""
	.align	4
.nv.constant0._Z15KernelVectorAbsPdi:
	.zero		908


//--------------------- SYMBOLS --------------------------

	.type		.nv.reservedSmem.offset0,@object
	.size		.nv.reservedSmem.offset0,0x4
